//
// Generated by NVIDIA NVVM Compiler
//
// Compiler Build ID: CL-36424714
// Cuda compilation tools, release 13.0, V13.0.88
// Based on NVVM 20.0.0
//

.version 9.0
.target sm_100
.address_size 64

	// .globl	_Z7opLadj2PfS_S_S_lll

.visible .entry _Z7opLadj2PfS_S_S_lll(
	.param .u64 .ptr .align 1 _Z7opLadj2PfS_S_S_lll_param_0,
	.param .u64 .ptr .align 1 _Z7opLadj2PfS_S_S_lll_param_1,
	.param .u64 .ptr .align 1 _Z7opLadj2PfS_S_S_lll_param_2,
	.param .u64 .ptr .align 1 _Z7opLadj2PfS_S_S_lll_param_3,
	.param .u64 _Z7opLadj2PfS_S_S_lll_param_4,
	.param .u64 _Z7opLadj2PfS_S_S_lll_param_5,
	.param .u64 _Z7opLadj2PfS_S_S_lll_param_6
)
{
	.reg .pred 	%p<8>;
	.reg .b32 	%r<14>;
	.reg .b32 	%f<22>;
	.reg .b64 	%rd<44>;
	.reg .b64 	%fd<6>;

	ld.param.u64 	%rd11, [_Z7opLadj2PfS_S_S_lll_param_0];
	ld.param.u64 	%rd12, [_Z7opLadj2PfS_S_S_lll_param_1];
	ld.param.u64 	%rd13, [_Z7opLadj2PfS_S_S_lll_param_2];
	ld.param.u64 	%rd14, [_Z7opLadj2PfS_S_S_lll_param_3];
	ld.param.u64 	%rd15, [_Z7opLadj2PfS_S_S_lll_param_4];
	ld.param.u64 	%rd16, [_Z7opLadj2PfS_S_S_lll_param_5];
	ld.param.u64 	%rd10, [_Z7opLadj2PfS_S_S_lll_param_6];
	cvta.to.global.u64 	%rd1, %rd11;
	cvta.to.global.u64 	%rd2, %rd14;
	cvta.to.global.u64 	%rd3, %rd13;
	cvta.to.global.u64 	%rd4, %rd12;
	mov.u32 	%r1, %tid.x;
	mov.u32 	%r2, %ctaid.x;
	mov.u32 	%r3, %ntid.x;
	mad.lo.s32 	%r4, %r2, %r3, %r1;
	cvt.u64.u32 	%rd18, %r4;
	mov.u32 	%r5, %tid.y;
	mov.u32 	%r6, %ctaid.y;
	mov.u32 	%r7, %ntid.y;
	mad.lo.s32 	%r8, %r6, %r7, %r5;
	cvt.u64.u32 	%rd19, %r8;
	mov.u32 	%r10, %tid.z;
	mov.u32 	%r11, %ctaid.z;
	mov.u32 	%r12, %ntid.z;
	mad.lo.s32 	%r13, %r11, %r12, %r10;
	cvt.u64.u32 	%rd20, %r13;
	mul.lo.s64 	%rd21, %rd16, %rd20;
	mul.lo.s64 	%rd22, %rd21, %rd10;
	mad.lo.s64 	%rd5, %rd10, %rd19, %rd22;
	add.s64 	%rd6, %rd5, %rd18;
	mul.lo.s64 	%rd23, %rd10, %rd16;
	add.s64 	%rd7, %rd22, %rd23;
	add.s64 	%rd24, %rd23, %rd10;
	mad.lo.s64 	%rd8, %rd23, %rd15, %rd24;
	setp.le.u64 	%p1, %rd10, %rd18;
	setp.le.u64 	%p2, %rd16, %rd19;
	or.pred  	%p3, %p1, %p2;
	setp.le.u64 	%p4, %rd15, %rd20;
	or.pred  	%p5, %p4, %p3;
	@%p5 bra 	$L__BB0_4;
	ld.param.u64 	%rd42, [_Z7opLadj2PfS_S_S_lll_param_6];
	add.s64 	%rd25, %rd6, %rd42;
	add.s64 	%rd26, %rd25, 1;
	setp.ge.u64 	%p6, %rd26, %rd8;
	@%p6 bra 	$L__BB0_4;
	ld.param.u64 	%rd43, [_Z7opLadj2PfS_S_S_lll_param_6];
	shl.b64 	%rd27, %rd6, 2;
	add.s64 	%rd28, %rd4, %rd27;
	ld.global.f32 	%f1, [%rd28+4];
	cvt.f64.f32 	%fd1, %f1;
	add.s64 	%rd29, %rd3, %rd27;
	ld.global.f32 	%f2, [%rd29+4];
	ld.global.f32 	%f3, [%rd29];
	add.f32 	%f4, %f2, %f3;
	shl.b64 	%rd9, %rd43, 2;
	add.s64 	%rd30, %rd29, %rd9;
	ld.global.f32 	%f5, [%rd30+4];
	add.f32 	%f6, %f4, %f5;
	ld.global.f32 	%f7, [%rd30];
	add.f32 	%f8, %f6, %f7;
	cvt.f64.f32 	%fd2, %f8;
	fma.rn.f64 	%fd3, %fd2, 0d3FD0000000000000, %fd1;
	add.s64 	%rd31, %rd2, %rd27;
	ld.global.f32 	%f9, [%rd31+4];
	add.s64 	%rd32, %rd31, %rd9;
	ld.global.f32 	%f10, [%rd32+4];
	add.f32 	%f11, %f9, %f10;
	cvt.f64.f32 	%fd4, %f11;
	fma.rn.f64 	%fd5, %fd4, 0d3FE0000000000000, %fd3;
	cvt.rn.f32.f64 	%f12, %fd5;
	add.s64 	%rd33, %rd1, %rd27;
	st.global.f32 	[%rd33+4], %f12;
	add.s64 	%rd34, %rd5, %rd43;
	setp.ge.u64 	%p7, %rd34, %rd7;
	@%p7 bra 	$L__BB0_4;
	shl.b64 	%rd35, %rd5, 2;
	add.s64 	%rd36, %rd4, %rd35;
	ld.global.f32 	%f13, [%rd36];
	add.s64 	%rd37, %rd3, %rd35;
	ld.global.f32 	%f14, [%rd37];
	add.s64 	%rd38, %rd37, %rd9;
	ld.global.f32 	%f15, [%rd38];
	add.f32 	%f16, %f14, %f15;
	fma.rn.f32 	%f17, %f16, 0f3E800000, %f13;
	add.s64 	%rd39, %rd2, %rd35;
	ld.global.f32 	%f18, [%rd39];
	add.s64 	%rd40, %rd39, %rd9;
	ld.global.f32 	%f19, [%rd40];
	add.f32 	%f20, %f18, %f19;
	fma.rn.f32 	%f21, %f20, 0f3F000000, %f17;
	add.s64 	%rd41, %rd1, %rd35;
	st.global.f32 	[%rd41], %f21;
$L__BB0_4:
	ret;

}


// ===== COMPILED SASS (sm_100) =====

	.target	sm_100

	.elftype	@"ET_EXEC"


//--------------------- .note.nv.tkinfo           --------------------------
	.section	.note.nv.tkinfo,"",@"SHT_NOTE"
	.sectionflags	@"SHF_NOTE_NV_TKINFO"
	.tkinfo
        /*0018*/ 	.word	0x00000002
        /*0030*/ 	.string	""
        /*0030*/ 	.string	"ptxas"
        /*0030*/ 	.string	"Cuda compilation tools, release 13.0, V13.0.88"
        /*0030*/ 	.string	"Build cuda_13.0.r13.0/compiler.36424714_0"
        /*0030*/ 	.string	"-arch sm_100 -m 64 "



//--------------------- .note.nv.cuinfo           --------------------------
	.section	.note.nv.cuinfo,"",@"SHT_NOTE"
	.sectionflags	@"SHF_NOTE_NV_CUINFO"
        /*0018*/ 	.short	0x0002
        /*001a*/ 	.short	0x0064
        /*001c*/ 	.short	0x0082
	.zero		2


//--------------------- .nv.info                  --------------------------
	.section	.nv.info,"",@"SHT_CUDA_INFO"
	.align	4


	//----- nvinfo : EIATTR_REGCOUNT
	.align		4
        /*0000*/ 	.byte	0x04, 0x2f
        /*0002*/ 	.short	(.L_1 - .L_0)
	.align		4
.L_0:
        /*0004*/ 	.word	index@(_Z7opLadj2PfS_S_S_lll)
        /*0008*/ 	.word	0x0000001a


	//----- nvinfo : EIATTR_FRAME_SIZE
	.align		4
.L_1:
        /*000c*/ 	.byte	0x04, 0x11
        /*000e*/ 	.short	(.L_3 - .L_2)
	.align		4
.L_2:
        /*0010*/ 	.word	index@(_Z7opLadj2PfS_S_S_lll)
        /*0014*/ 	.word	0x00000000


	//----- nvinfo : EIATTR_MIN_STACK_SIZE
	.align		4
.L_3:
        /*0018*/ 	.byte	0x04, 0x12
        /*001a*/ 	.short	(.L_5 - .L_4)
	.align		4
.L_4:
        /*001c*/ 	.word	index@(_Z7opLadj2PfS_S_S_lll)
        /*0020*/ 	.word	0x00000000
.L_5:


//--------------------- .nv.compat                --------------------------
	.section	.nv.compat,"",@"SHT_CUDA_COMPAT_INFO"
	.align	4
        /*0000*/ 	.byte	0x02, 0x09, 0x00, 0x00, 0x02, 0x02, 0x01, 0x00, 0x02, 0x05, 0x05, 0x00, 0x03, 0x07, 0x01, 0x01
        /*0010*/ 	.byte	0x02, 0x03, 0x00, 0x00, 0x02, 0x06, 0x01, 0x00, 0x04, 0x0b, 0x08, 0x00, 0x01, 0x00, 0x00, 0x00
        /*0020*/ 	.byte	0x00, 0x00, 0x00, 0x00


//--------------------- .nv.info._Z7opLadj2PfS_S_S_lll --------------------------
	.section	.nv.info._Z7opLadj2PfS_S_S_lll,"",@"SHT_CUDA_INFO"
	.sectionflags	@""
	.align	4


	//----- nvinfo : EIATTR_CUDA_API_VERSION
	.align		4
        /*0000*/ 	.byte	0x04, 0x37
        /*0002*/ 	.short	(.L_7 - .L_6)
.L_6:
        /*0004*/ 	.word	0x00000082


	//----- nvinfo : EIATTR_KPARAM_INFO
	.align		4
.L_7:
        /*0008*/ 	.byte	0x04, 0x17
        /*000a*/ 	.short	(.L_9 - .L_8)
.L_8:
        /*000c*/ 	.word	0x00000000
        /*0010*/ 	.short	0x0006
        /*0012*/ 	.short	0x0030
        /*0014*/ 	.byte	0x00, 0xf0, 0x21, 0x00


	//----- nvinfo : EIATTR_KPARAM_INFO
	.align		4
.L_9:
        /*0018*/ 	.byte	0x04, 0x17
        /*001a*/ 	.short	(.L_11 - .L_10)
.L_10:
        /*001c*/ 	.word	0x00000000
        /*0020*/ 	.short	0x0005
        /*0022*/ 	.short	0x0028
        /*0024*/ 	.byte	0x00, 0xf0, 0x21, 0x00


	//----- nvinfo : EIATTR_KPARAM_INFO
	.align		4
.L_11:
        /*0028*/ 	.byte	0x04, 0x17
        /*002a*/ 	.short	(.L_13 - .L_12)
.L_12:
        /*002c*/ 	.word	0x00000000
        /*0030*/ 	.short	0x0004
        /*0032*/ 	.short	0x0020
        /*0034*/ 	.byte	0x00, 0xf0, 0x21, 0x00


	//----- nvinfo : EIATTR_KPARAM_INFO
	.align		4
.L_13:
        /*0038*/ 	.byte	0x04, 0x17
        /*003a*/ 	.short	(.L_15 - .L_14)
.L_14:
        /*003c*/ 	.word	0x00000000
        /*0040*/ 	.short	0x0003
        /*0042*/ 	.short	0x0018
        /*0044*/ 	.byte	0x00, 0xf5, 0x21, 0x00


	//----- nvinfo : EIATTR_KPARAM_INFO
	.align		4
.L_15:
        /*0048*/ 	.byte	0x04, 0x17
        /*004a*/ 	.short	(.L_17 - .L_16)
.L_16:
        /*004c*/ 	.word	0x00000000
        /*0050*/ 	.short	0x0002
        /*0052*/ 	.short	0x0010
        /*0054*/ 	.byte	0x00, 0xf5, 0x21, 0x00


	//----- nvinfo : EIATTR_KPARAM_INFO
	.align		4
.L_17:
        /*0058*/ 	.byte	0x04, 0x17
        /*005a*/ 	.short	(.L_19 - .L_18)
.L_18:
        /*005c*/ 	.word	0x00000000
        /*0060*/ 	.short	0x0001
        /*0062*/ 	.short	0x0008
        /*0064*/ 	.byte	0x00, 0xf5, 0x21, 0x00


	//----- nvinfo : EIATTR_KPARAM_INFO
	.align		4
.L_19:
        /*0068*/ 	.byte	0x04, 0x17
        /*006a*/ 	.short	(.L_21 - .L_20)
.L_20:
        /*006c*/ 	.word	0x00000000
        /*0070*/ 	.short	0x0000
        /*0072*/ 	.short	0x0000
        /*0074*/ 	.byte	0x00, 0xf5, 0x21, 0x00


	//----- nvinfo : EIATTR_SPARSE_MMA_MASK
	.align		4
.L_21:
        /*0078*/ 	.byte	0x03, 0x50
        /*007a*/ 	.short	0x0000


	//----- nvinfo : EIATTR_MAXREG_COUNT
	.align		4
        /*007c*/ 	.byte	0x03, 0x1b
        /*007e*/ 	.short	0x00ff


	//----- nvinfo : EIATTR_MERCURY_ISA_VERSION
	.align		4
        /*0080*/ 	.byte	0x03, 0x5f
        /*0082*/ 	.short	0x0101


	//----- nvinfo : EIATTR_VRC_CTA_INIT_COUNT
	.align		4
        /*0084*/ 	.byte	0x02, 0x4a
	.zero		1
	.zero		1


	//----- nvinfo : EIATTR_EXIT_INSTR_OFFSETS
	.align		4
        /*0088*/ 	.byte	0x04, 0x1c
        /*008a*/ 	.short	(.L_23 - .L_22)


	//   ....[0]....
.L_22:
        /*008c*/ 	.word	0x000002a0


	//   ....[1]....
        /*0090*/ 	.word	0x00000310


	//   ....[2]....
        /*0094*/ 	.word	0x000005b0


	//   ....[3]....
        /*0098*/ 	.word	0x00000740


	//----- nvinfo : EIATTR_CBANK_PARAM_SIZE
	.align		4
.L_23:
        /*009c*/ 	.byte	0x03, 0x19
        /*009e*/ 	.short	0x0038


	//----- nvinfo : EIATTR_PARAM_CBANK
	.align		4
        /*00a0*/ 	.byte	0x04, 0x0a
        /*00a2*/ 	.short	(.L_25 - .L_24)
	.align		4
.L_24:
        /*00a4*/ 	.word	index@(.nv.constant0._Z7opLadj2PfS_S_S_lll)
        /*00a8*/ 	.short	0x0380
        /*00aa*/ 	.short	0x0038


	//----- nvinfo : EIATTR_SW_WAR
	.align		4
.L_25:
        /*00ac*/ 	.byte	0x04, 0x36
        /*00ae*/ 	.short	(.L_27 - .L_26)
.L_26:
        /*00b0*/ 	.word	0x00000008
.L_27:


//--------------------- .nv.callgraph             --------------------------
	.section	.nv.callgraph,"",@"SHT_CUDA_CALLGRAPH"
	.align	4
	.sectionentsize	8
	.align		4
        /*0000*/ 	.word	0x00000000
	.align		4
        /*0004*/ 	.word	0xffffffff
	.align		4
        /*0008*/ 	.word	0x00000000
	.align		4
        /*000c*/ 	.word	0xfffffffe
	.align		4
        /*0010*/ 	.word	0x00000000
	.align		4
        /*0014*/ 	.word	0xfffffffd
	.align		4
        /*0018*/ 	.word	0x00000000
	.align		4
        /*001c*/ 	.word	0xfffffffc


//--------------------- .text._Z7opLadj2PfS_S_S_lll --------------------------
	.section	.text._Z7opLadj2PfS_S_S_lll,"ax",@progbits
	.align	128
        .global         _Z7opLadj2PfS_S_S_lll
        .type           _Z7opLadj2PfS_S_S_lll,@function
        .size           _Z7opLadj2PfS_S_S_lll,(.L_x_1 - _Z7opLadj2PfS_S_S_lll)
        .other          _Z7opLadj2PfS_S_S_lll,@"STO_CUDA_ENTRY STV_DEFAULT"
_Z7opLadj2PfS_S_S_lll:
.text._Z7opLadj2PfS_S_S_lll:
[----:B------:R-:W-:Y:S01]  /*0000*/  LDC R1, c[0x0][0x37c] ;  /* 0x0000df00ff017b82 */ /* 0x000fe20000000800 */
[----:B------:R-:W0:Y:S07]  /*0010*/  S2R R9, SR_TID.Y ;  /* 0x0000000000097919 */ /* 0x000e2e0000002200 */
[----:B------:R-:W1:Y:S01]  /*0020*/  LDC R0, c[0x0][0x360] ;  /* 0x0000d800ff007b82 */ /* 0x000e620000000800 */
[----:B------:R-:W2:Y:S01]  /*0030*/  LDCU.128 UR12, c[0x0][0x3a0] ;  /* 0x00007400ff0c77ac */ /* 0x000ea20008000c00 */
[----:B------:R-:W3:Y:S01]  /*0040*/  S2R R5, SR_TID.Z ;  /* 0x0000000000057919 */ /* 0x000ee20000002300 */
[----:B------:R-:W2:Y:S01]  /*0050*/  LDCU.64 UR10, c[0x0][0x3b0] ;  /* 0x00007600ff0a77ac */ /* 0x000ea20008000a00 */
[----:B------:R-:W1:Y:S04]  /*0060*/  S2R R7, SR_TID.X ;  /* 0x0000000000077919 */ /* 0x000e680000002100 */
[----:B------:R-:W0:Y:S08]  /*0070*/  LDC R4, c[0x0][0x364] ;  /* 0x0000d900ff047b82 */ /* 0x000e300000000800 */
[----:B------:R-:W0:Y:S01]  /*0080*/  S2UR UR7, SR_CTAID.Y ;  /* 0x00000000000779c3 */ /* 0x000e220000002600 */
[----:B--2---:R-:W-:-:S07]  /*0090*/  UIMAD UR6, UR11, UR14, URZ ;  /* 0x0000000e0b0672a4 */ /* 0x004fce000f8e02ff */
[----:B------:R-:W3:Y:S01]  /*00a0*/  S2UR UR5, SR_CTAID.Z ;  /* 0x00000000000579c3 */ /* 0x000ee20000002700 */
[----:B------:R-:W-:-:S07]  /*00b0*/  UIMAD UR8, UR15, UR10, UR6 ;  /* 0x0000000a0f0872a4 */ /* 0x000fce000f8e0206 */
[----:B------:R-:W3:Y:S08]  /*00c0*/  LDC R2, c[0x0][0x368] ;  /* 0x0000da00ff027b82 */ /* 0x000ef00000000800 */
[----:B------:R-:W1:Y:S01]  /*00d0*/  S2UR UR4, SR_CTAID.X ;  /* 0x00000000000479c3 */ /* 0x000e620000002500 */
[----:B0-----:R-:W-:-:S05]  /*00e0*/  IMAD R9, R4, UR7, R9 ;  /* 0x0000000704097c24 */ /* 0x001fca000f8e0209 */
[----:B------:R-:W-:-:S04]  /*00f0*/  ISETP.GE.U32.AND P2, PT, R9, UR14, PT ;  /* 0x0000000e09007c0c */ /* 0x000fc8000bf46070 */
[----:B------:R-:W-:Y:S01]  /*0100*/  ISETP.GE.U32.AND.EX P2, PT, RZ, UR15, PT, P2 ;  /* 0x0000000fff007c0c */ /* 0x000fe2000bf46120 */
[----:B---3--:R-:W-:-:S04]  /*0110*/  IMAD R5, R2, UR5, R5 ;  /* 0x0000000502057c24 */ /* 0x008fc8000f8e0205 */
[C---:B------:R-:W-:Y:S01]  /*0120*/  IMAD.WIDE.U32 R2, R5.reuse, UR14, RZ ;  /* 0x0000000e05027c25 */ /* 0x040fe2000f8e00ff */
[----:B------:R-:W-:-:S03]  /*0130*/  ISETP.GE.U32.AND P0, PT, R5, UR12, PT ;  /* 0x0000000c05007c0c */ /* 0x000fc6000bf06070 */
[----:B-1----:R-:W-:Y:S01]  /*0140*/  IMAD R7, R0, UR4, R7 ;  /* 0x0000000400077c24 */ /* 0x002fe2000f8e0207 */
[----:B------:R-:W-:Y:S01]  /*0150*/  UIMAD.WIDE.U32 UR4, UR10, UR14, URZ ;  /* 0x0000000e0a0472a5 */ /* 0x000fe2000f8e00ff */
[----:B------:R-:W-:-:S03]  /*0160*/  IMAD R0, R5, UR15, R3 ;  /* 0x0000000f05007c24 */ /* 0x000fc6000f8e0203 */
[----:B------:R-:W-:Y:S01]  /*0170*/  ISETP.GE.U32.AND P1, PT, R7, UR10, PT ;  /* 0x0000000a07007c0c */ /* 0x000fe2000bf26070 */
[----:B------:R-:W-:Y:S01]  /*0180*/  IMAD R3, R0, UR10, RZ ;  /* 0x0000000a00037c24 */ /* 0x000fe2000f8e02ff */
[----:B------:R-:W-:Y:S02]  /*0190*/  UIADD3 UR8, UPT, UPT, UR5, UR8, URZ ;  /* 0x0000000805087290 */ /* 0x000fe4000fffe0ff */
[----:B------:R-:W-:Y:S01]  /*01a0*/  ISETP.GE.U32.OR.EX P1, PT, RZ, UR11, P2, P1 ;  /* 0x0000000bff007c0c */ /* 0x000fe20009726510 */
[C---:B------:R-:W-:Y:S01]  /*01b0*/  IMAD R11, R2.reuse, UR11, R3 ;  /* 0x0000000b020b7c24 */ /* 0x040fe2000f8e0203 */
[----:B------:R-:W-:Y:S02]  /*01c0*/  UIADD3 UR6, UP0, UPT, UR4, UR10, URZ ;  /* 0x0000000a04067290 */ /* 0x000fe4000ff1e0ff */
[----:B------:R-:W-:Y:S01]  /*01d0*/  IMAD.WIDE.U32 R2, R2, UR10, RZ ;  /* 0x0000000a02027c25 */ /* 0x000fe2000f8e00ff */
[----:B------:R-:W-:Y:S01]  /*01e0*/  ISETP.GE.U32.OR.EX P0, PT, RZ, UR13, P1, P0 ;  /* 0x0000000dff007c0c */ /* 0x000fe20008f06500 */
[----:B------:R-:W-:-:S02]  /*01f0*/  UIMAD UR5, UR8, UR12, URZ ;  /* 0x0000000c080572a4 */ /* 0x000fc4000f8e02ff */
[----:B------:R-:W-:Y:S01]  /*0200*/  IMAD.IADD R5, R3, 0x1, R11 ;  /* 0x0000000103057824 */ /* 0x000fe200078e020b */
[----:B------:R-:W-:Y:S01]  /*0210*/  UIADD3.X UR7, UPT, UPT, UR8, UR11, URZ, UP0, !UPT ;  /* 0x0000000b08077290 */ /* 0x000fe200087fe4ff */
[----:B------:R-:W-:Y:S01]  /*0220*/  IMAD.MOV.U32 R4, RZ, RZ, R2 ;  /* 0x000000ffff047224 */ /* 0x000fe200078e0002 */
[----:B------:R-:W-:Y:S01]  /*0230*/  IADD3 R0, P1, PT, R2, UR4, RZ ;  /* 0x0000000402007c10 */ /* 0x000fe2000ff3e0ff */
[----:B------:R-:W-:Y:S02]  /*0240*/  UIMAD UR9, UR4, UR13, UR5 ;  /* 0x0000000d040972a4 */ /* 0x000fe4000f8e0205 */
[----:B------:R-:W-:Y:S01]  /*0250*/  IMAD.WIDE.U32 R2, R9, UR10, R4 ;  /* 0x0000000a09027c25 */ /* 0x000fe2000f8e0004 */
[----:B------:R-:W-:Y:S01]  /*0260*/  UIMAD.WIDE.U32 UR4, UR4, UR12, UR6 ;  /* 0x0000000c040472a5 */ /* 0x000fe2000f8e0006 */
[----:B------:R-:W-:Y:S02]  /*0270*/  IADD3.X R4, PT, PT, R5, UR8, RZ, P1, !PT ;  /* 0x0000000805047c10 */ /* 0x000fe40008ffe4ff */
[----:B------:R-:W-:Y:S01]  /*0280*/  IMAD R5, R9, UR11, R3 ;  /* 0x0000000b09057c24 */ /* 0x000fe2000f8e0203 */
[----:B------:R-:W-:Y:S01]  /*0290*/  IADD3 R6, P1, PT, R7, R2, RZ ;  /* 0x0000000207067210 */ /* 0x000fe20007f3e0ff */
[----:B------:R-:W-:-:S12]  /*02a0*/  @P0 EXIT ;  /* 0x000000000000094d */ /* 0x000fd80003800000 */
[----:B------:R-:W-:Y:S01]  /*02b0*/  IADD3.X R7, P2, PT, R6, UR10, RZ, PT, !PT ;  /* 0x0000000a06077c10 */ /* 0x000fe2000bf5e4ff */
[----:B------:R-:W-:Y:S01]  /*02c0*/  IMAD.X R9, RZ, RZ, R5, P1 ;  /* 0x000000ffff097224 */ /* 0x000fe200008e0605 */
[----:B------:R-:W-:Y:S02]  /*02d0*/  UIADD3 UR6, UPT, UPT, UR5, UR9, URZ ;  /* 0x0000000905067290 */ /* 0x000fe4000fffe0ff */
[----:B------:R-:W-:Y:S02]  /*02e0*/  ISETP.GE.U32.AND P0, PT, R7, UR4, PT ;  /* 0x0000000407007c0c */ /* 0x000fe4000bf06070 */
[----:B------:R-:W-:-:S04]  /*02f0*/  IADD3.X R7, PT, PT, R9, UR11, RZ, P2, !PT ;  /* 0x0000000b09077c10 */ /* 0x000fc800097fe4ff */
[----:B------:R-:W-:-:S13]  /*0300*/  ISETP.GE.U32.AND.EX P0, PT, R7, UR6, PT, P0 ;  /* 0x0000000607007c0c */ /* 0x000fda000bf06100 */
[----:B------:R-:W-:Y:S05]  /*0310*/  @P0 EXIT ;  /* 0x000000000000094d */ /* 0x000fea0003800000 */
[----:B------:R-:W0:Y:S01]  /*0320*/  LDCU.128 UR12, c[0x0][0x390] ;  /* 0x00007200ff0c77ac */ /* 0x000e220008000c00 */
[C---:B------:R-:W-:Y:S01]  /*0330*/  IMAD.SHL.U32 R7, R6.reuse, 0x4, RZ ;  /* 0x0000000406077824 */ /* 0x040fe200078e00ff */
[----:B------:R-:W-:Y:S01]  /*0340*/  SHF.L.U64.HI R6, R6, 0x2, R9 ;  /* 0x0000000206067819 */ /* 0x000fe20000010209 */
[----:B------:R-:W1:Y:S01]  /*0350*/  LDCU.64 UR4, c[0x0][0x358] ;  /* 0x00006b00ff0477ac */ /* 0x000e620008000a00 */
[----:B------:R-:W2:Y:S01]  /*0360*/  LDCU.128 UR16, c[0x0][0x380] ;  /* 0x00007000ff1077ac */ /* 0x000ea20008000c00 */
[----:B------:R-:W-:Y:S02]  /*0370*/  USHF.L.U32 UR6, UR10, 0x2, URZ ;  /* 0x000000020a067899 */ /* 0x000fe400080006ff */
[----:B------:R-:W-:Y:S01]  /*0380*/  USHF.L.U64.HI UR7, UR10, 0x2, UR11 ;  /* 0x000000020a077899 */ /* 0x000fe2000801020b */
[C---:B0-----:R-:W-:Y:S02]  /*0390*/  IADD3 R14, P0, PT, R7.reuse, UR12, RZ ;  /* 0x0000000c070e7c10 */ /* 0x041fe4000ff1e0ff */
[----:B------:R-:W-:-:S02]  /*03a0*/  IADD3 R8, P2, PT, R7, UR14, RZ ;  /* 0x0000000e07087c10 */ /* 0x000fc4000ff5e0ff */
[----:B------:R-:W-:Y:S02]  /*03b0*/  IADD3.X R15, PT, PT, R6, UR13, RZ, P0, !PT ;  /* 0x0000000d060f7c10 */ /* 0x000fe400087fe4ff */
[----:B------:R-:W-:Y:S02]  /*03c0*/  IADD3 R10, P1, PT, R14, UR6, RZ ;  /* 0x000000060e0a7c10 */ /* 0x000fe4000ff3e0ff */
[----:B--2---:R-:W-:Y:S01]  /*03d0*/  IADD3 R18, P0, PT, R7, UR18, RZ ;  /* 0x0000001207127c10 */ /* 0x004fe2000ff1e0ff */
[----:B-1----:R-:W2:Y:S01]  /*03e0*/  LDG.E R16, desc[UR4][R14.64+0x4] ;  /* 0x000004040e107981 */ /* 0x002ea2000c1e1900 */
[----:B------:R-:W-:-:S03]  /*03f0*/  IADD3.X R11, PT, PT, R15, UR7, RZ, P1, !PT ;  /* 0x000000070f0b7c10 */ /* 0x000fc60008ffe4ff */
[----:B------:R-:W2:Y:S01]  /*0400*/  LDG.E R17, desc[UR4][R14.64] ;  /* 0x000000040e117981 */ /* 0x000ea2000c1e1900 */
[----:B------:R-:W-:-:S03]  /*0410*/  IADD3.X R19, PT, PT, R6, UR19, RZ, P0, !PT ;  /* 0x0000001306137c10 */ /* 0x000fc600087fe4ff */
[----:B------:R-:W3:Y:S01]  /*0420*/  LDG.E R21, desc[UR4][R10.64+0x4] ;  /* 0x000004040a157981 */ /* 0x000ee2000c1e1900 */
[----:B------:R-:W-:Y:S02]  /*0430*/  IADD3.X R9, PT, PT, R6, UR15, RZ, P2, !PT ;  /* 0x0000000f06097c10 */ /* 0x000fe400097fe4ff */
[----:B------:R-:W-:Y:S01]  /*0440*/  IADD3 R12, P0, PT, R8, UR6, RZ ;  /* 0x00000006080c7c10 */ /* 0x000fe2000ff1e0ff */
[----:B------:R-:W4:Y:S03]  /*0450*/  LDG.E R23, desc[UR4][R10.64] ;  /* 0x000000040a177981 */ /* 0x000f26000c1e1900 */
[----:B------:R-:W-:Y:S01]  /*0460*/  IADD3.X R13, PT, PT, R9, UR7, RZ, P0, !PT ;  /* 0x00000007090d7c10 */ /* 0x000fe200087fe4ff */
[----:B------:R-:W5:Y:S04]  /*0470*/  LDG.E R20, desc[UR4][R18.64+0x4] ;  /* 0x0000040412147981 */ /* 0x000f68000c1e1900 */
[----:B------:R0:W5:Y:S04]  /*0480*/  LDG.E R8, desc[UR4][R8.64+0x4] ;  /* 0x0000040408087981 */ /* 0x000168000c1e1900 */
[----:B------:R-:W5:Y:S01]  /*0490*/  LDG.E R13, desc[UR4][R12.64+0x4] ;  /* 0x000004040c0d7981 */ /* 0x000f62000c1e1900 */
[----:B0-----:R-:W-:-:S04]  /*04a0*/  IADD3 R9, P1, PT, R2, UR10, RZ ;  /* 0x0000000a02097c10 */ /* 0x001fc8000ff3e0ff */
[----:B------:R-:W-:Y:S02]  /*04b0*/  ISETP.GE.U32.AND P0, PT, R9, R0, PT ;  /* 0x000000000900720c */ /* 0x000fe40003f06070 */
[----:B------:R-:W-:-:S04]  /*04c0*/  IADD3.X R9, PT, PT, R5, UR11, RZ, P1, !PT ;  /* 0x0000000b05097c10 */ /* 0x000fc80008ffe4ff */
[----:B------:R-:W-:Y:S01]  /*04d0*/  ISETP.GE.U32.AND.EX P0, PT, R9, R4, PT, P0 ;  /* 0x000000040900720c */ /* 0x000fe20003f06100 */
[----:B--2---:R-:W-:-:S04]  /*04e0*/  FADD R16, R16, R17 ;  /* 0x0000001110107221 */ /* 0x004fc80000000000 */
[----:B---3--:R-:W-:-:S04]  /*04f0*/  FADD R16, R16, R21 ;  /* 0x0000001510107221 */ /* 0x008fc80000000000 */
[----:B----4-:R-:W-:Y:S01]  /*0500*/  FADD R16, R16, R23 ;  /* 0x0000001710107221 */ /* 0x010fe20000000000 */
[----:B-----5:R-:W-:Y:S08]  /*0510*/  F2F.F64.F32 R14, R20 ;  /* 0x00000014000e7310 */ /* 0x020ff00000201800 */
[----:B------:R-:W0:Y:S01]  /*0520*/  F2F.F64.F32 R16, R16 ;  /* 0x0000001000107310 */ /* 0x000e220000201800 */
[----:B------:R-:W-:-:S07]  /*0530*/  FADD R21, R8, R13 ;  /* 0x0000000d08157221 */ /* 0x000fce0000000000 */
[----:B------:R-:W1:Y:S01]  /*0540*/  F2F.F64.F32 R18, R21 ;  /* 0x0000001500127310 */ /* 0x000e620000201800 */
[----:B0-----:R-:W-:-:S08]  /*0550*/  DFMA R14, R16, 0.25, R14 ;  /* 0x3fd00000100e782b */ /* 0x001fd0000000000e */
[----:B-1----:R-:W-:Y:S01]  /*0560*/  DFMA R14, R18, 0.5, R14 ;  /* 0x3fe00000120e782b */ /* 0x002fe2000000000e */
[----:B------:R-:W-:-:S09]  /*0570*/  IADD3 R8, P1, PT, R7, UR16, RZ ;  /* 0x0000001007087c10 */ /* 0x000fd2000ff3e0ff */
[----:B------:R-:W0:Y:S01]  /*0580*/  F2F.F32.F64 R15, R14 ;  /* 0x0000000e000f7310 */ /* 0x000e220000301000 */
[----:B------:R-:W-:-:S05]  /*0590*/  IADD3.X R9, PT, PT, R6, UR17, RZ, P1, !PT ;  /* 0x0000001106097c10 */ /* 0x000fca0008ffe4ff */
[----:B0-----:R0:W-:Y:S01]  /*05a0*/  STG.E desc[UR4][R8.64+0x4], R15 ;  /* 0x0000040f08007986 */ /* 0x0011e2000c101904 */
[----:B------:R-:W-:Y:S05]  /*05b0*/  @P0 EXIT ;  /* 0x000000000000094d */ /* 0x000fea0003800000 */
[C---:B------:R-:W-:Y:S01]  /*05c0*/  IMAD.SHL.U32 R12, R2.reuse, 0x4, RZ ;  /* 0x00000004020c7824 */ /* 0x040fe200078e00ff */
[----:B------:R-:W-:-:S04]  /*05d0*/  SHF.L.U64.HI R14, R2, 0x2, R5 ;  /* 0x00000002020e7819 */ /* 0x000fc80000010205 */
[C---:B------:R-:W-:Y:S02]  /*05e0*/  IADD3 R4, P0, PT, R12.reuse, UR12, RZ ;  /* 0x0000000c0c047c10 */ /* 0x040fe4000ff1e0ff */
[----:B0-----:R-:W-:Y:S02]  /*05f0*/  IADD3 R8, P1, PT, R12, UR14, RZ ;  /* 0x0000000e0c087c10 */ /* 0x001fe4000ff3e0ff */
[----:B------:R-:W-:Y:S02]  /*0600*/  IADD3.X R5, PT, PT, R14, UR13, RZ, P0, !PT ;  /* 0x0000000d0e057c10 */ /* 0x000fe400087fe4ff */
[----:B------:R-:W-:Y:S02]  /*0610*/  IADD3 R6, P0, PT, R4, UR6, RZ ;  /* 0x0000000604067c10 */ /* 0x000fe4000ff1e0ff */
[----:B------:R-:W-:Y:S01]  /*0620*/  IADD3.X R9, PT, PT, R14, UR15, RZ, P1, !PT ;  /* 0x0000000f0e097c10 */ /* 0x000fe20008ffe4ff */
[----:B------:R0:W2:Y:S01]  /*0630*/  LDG.E R0, desc[UR4][R4.64] ;  /* 0x0000000404007981 */ /* 0x0000a2000c1e1900 */
[----:B------:R-:W-:-:S02]  /*0640*/  IADD3 R10, P2, PT, R8, UR6, RZ ;  /* 0x00000006080a7c10 */ /* 0x000fc4000ff5e0ff */
[----:B------:R-:W-:Y:S01]  /*0650*/  IADD3.X R7, PT, PT, R5, UR7, RZ, P0, !PT ;  /* 0x0000000705077c10 */ /* 0x000fe200087fe4ff */
[----:B------:R-:W3:Y:S01]  /*0660*/  LDG.E R8, desc[UR4][R8.64] ;  /* 0x0000000408087981 */ /* 0x000ee2000c1e1900 */
[----:B------:R-:W-:Y:S02]  /*0670*/  IADD3 R2, P1, PT, R12, UR18, RZ ;  /* 0x000000120c027c10 */ /* 0x000fe4000ff3e0ff */
[----:B------:R-:W-:Y:S02]  /*0680*/  IADD3.X R11, PT, PT, R9, UR7, RZ, P2, !PT ;  /* 0x00000007090b7c10 */ /* 0x000fe400097fe4ff */
[----:B------:R-:W-:Y:S01]  /*0690*/  IADD3.X R3, PT, PT, R14, UR19, RZ, P1, !PT ;  /* 0x000000130e037c10 */ /* 0x000fe20008ffe4ff */
[----:B------:R-:W2:Y:S04]  /*06a0*/  LDG.E R7, desc[UR4][R6.64] ;  /* 0x0000000406077981 */ /* 0x000ea8000c1e1900 */
[----:B------:R-:W3:Y:S04]  /*06b0*/  LDG.E R11, desc[UR4][R10.64] ;  /* 0x000000040a0b7981 */ /* 0x000ee8000c1e1900 */
[----:B------:R-:W4:Y:S01]  /*06c0*/  LDG.E R2, desc[UR4][R2.64] ;  /* 0x0000000402027981 */ /* 0x000f22000c1e1900 */
[----:B0-----:R-:W-:-:S04]  /*06d0*/  IADD3 R4, P0, PT, R12, UR16, RZ ;  /* 0x000000100c047c10 */ /* 0x001fc8000ff1e0ff */
[----:B------:R-:W-:Y:S01]  /*06e0*/  IADD3.X R5, PT, PT, R14, UR17, RZ, P0, !PT ;  /* 0x000000110e057c10 */ /* 0x000fe200087fe4ff */
[----:B--2---:R-:W-:Y:S01]  /*06f0*/  FADD R13, R0, R7 ;  /* 0x00000007000d7221 */ /* 0x004fe20000000000 */
[----:B---3--:R-:W-:-:S03]  /*0700*/  FADD R0, R8, R11 ;  /* 0x0000000b08007221 */ /* 0x008fc60000000000 */
[----:B----4-:R-:W-:-:S04]  /*0710*/  FFMA R13, R13, 0.25, R2 ;  /* 0x3e8000000d0d7823 */ /* 0x010fc80000000002 */
[----:B------:R-:W-:-:S05]  /*0720*/  FFMA R13, R0, 0.5, R13 ;  /* 0x3f000000000d7823 */ /* 0x000fca000000000d */
[----:B------:R-:W-:Y:S01]  /*0730*/  STG.E desc[UR4][R4.64], R13 ;  /* 0x0000000d04007986 */ /* 0x000fe2000c101904 */
[----:B------:R-:W-:Y:S05]  /*0740*/  EXIT ;  /* 0x000000000000794d */ /* 0x000fea0003800000 */
.L_x_0:
[----:B------:R-:W-:-:S00]  /*0750*/  BRA `(.L_x_0) ;  /* 0xfffffffc00fc7947 */ /* 0x000fc0000383ffff */
[----:B------:R-:W-:-:S00]  /*0760*/  NOP ;  /* 0x0000000000007918 */ /* 0x000fc00000000000 */
        /* <DEDUP_REMOVED lines=9> */
.L_x_1:


//--------------------- .nv.shared.reserved.0     --------------------------
	.section	.nv.shared.reserved.0,"aw",@nobits
	.weak		__nv_reservedSMEM_offset_0_alias
	.size		__nv_reservedSMEM_offset_0_alias, 0, 64
	.other		__nv_reservedSMEM_offset_0_alias,@"STO_CUDA_RESERVED_SHARED STV_DEFAULT"
__nv_reservedSMEM_offset_0_alias:
	.zero		0
	.zero		64


//--------------------- .nv.constant0._Z7opLadj2PfS_S_S_lll --------------------------
	.section	.nv.constant0._Z7opLadj2PfS_S_S_lll,"a",@progbits
	.sectionflags	@""
	.align	4
.nv.constant0._Z7opLadj2PfS_S_S_lll:
	.zero		952


//--------------------- SYMBOLS --------------------------

	.type		.nv.reservedSmem.offset0,@object
	.size		.nv.reservedSmem.offset0,0x4
